//
// Generated by NVIDIA NVVM Compiler
//
// Compiler Build ID: CL-36424714
// Cuda compilation tools, release 13.0, V13.0.88
// Based on NVVM 20.0.0
//

.version 9.0
.target sm_100
.address_size 64

	// .globl	_Z12isinf_kernelPKdPb

.visible .entry _Z12isinf_kernelPKdPb(
	.param .u64 .ptr .align 1 _Z12isinf_kernelPKdPb_param_0,
	.param .u64 .ptr .align 1 _Z12isinf_kernelPKdPb_param_1
)
{
	.reg .pred 	%p<2>;
	.reg .b16 	%rs<2>;
	.reg .b32 	%r<2>;
	.reg .b64 	%rd<9>;
	.reg .b64 	%fd<2>;

	ld.param.u64 	%rd1, [_Z12isinf_kernelPKdPb_param_0];
	ld.param.u64 	%rd2, [_Z12isinf_kernelPKdPb_param_1];
	cvta.to.global.u64 	%rd3, %rd2;
	cvta.to.global.u64 	%rd4, %rd1;
	mov.u32 	%r1, %tid.x;
	cvt.u64.u32 	%rd5, %r1;
	mul.wide.u32 	%rd6, %r1, 8;
	add.s64 	%rd7, %rd4, %rd6;
	ld.global.f64 	%fd1, [%rd7];
	setp.eq.f64 	%p1, %fd1, 0d7FF0000000000000;
	selp.u16 	%rs1, 1, 0, %p1;
	add.s64 	%rd8, %rd3, %rd5;
	st.global.u8 	[%rd8], %rs1;
	ret;

}


// ===== COMPILED SASS (sm_100) =====

	.target	sm_100

	.elftype	@"ET_EXEC"


//--------------------- .note.nv.tkinfo           --------------------------
	.section	.note.nv.tkinfo,"",@"SHT_NOTE"
	.sectionflags	@"SHF_NOTE_NV_TKINFO"
	.tkinfo
        /*0018*/ 	.word	0x00000002
        /*0030*/ 	.string	""
        /*0030*/ 	.string	"ptxas"
        /*0030*/ 	.string	"Cuda compilation tools, release 13.0, V13.0.88"
        /*0030*/ 	.string	"Build cuda_13.0.r13.0/compiler.36424714_0"
        /*0030*/ 	.string	"-arch sm_100 -m 64 "



//--------------------- .note.nv.cuinfo           --------------------------
	.section	.note.nv.cuinfo,"",@"SHT_NOTE"
	.sectionflags	@"SHF_NOTE_NV_CUINFO"
        /*0018*/ 	.short	0x0002
        /*001a*/ 	.short	0x0064
        /*001c*/ 	.short	0x0082
	.zero		2


//--------------------- .nv.info                  --------------------------
	.section	.nv.info,"",@"SHT_CUDA_INFO"
	.align	4


	//----- nvinfo : EIATTR_REGCOUNT
	.align		4
        /*0000*/ 	.byte	0x04, 0x2f
        /*0002*/ 	.short	(.L_1 - .L_0)
	.align		4
.L_0:
        /*0004*/ 	.word	index@(_Z12isinf_kernelPKdPb)
        /*0008*/ 	.word	0x0000000a


	//----- nvinfo : EIATTR_FRAME_SIZE
	.align		4
.L_1:
        /*000c*/ 	.byte	0x04, 0x11
        /*000e*/ 	.short	(.L_3 - .L_2)
	.align		4
.L_2:
        /*0010*/ 	.word	index@(_Z12isinf_kernelPKdPb)
        /*0014*/ 	.word	0x00000000


	//----- nvinfo : EIATTR_MIN_STACK_SIZE
	.align		4
.L_3:
        /*0018*/ 	.byte	0x04, 0x12
        /*001a*/ 	.short	(.L_5 - .L_4)
	.align		4
.L_4:
        /*001c*/ 	.word	index@(_Z12isinf_kernelPKdPb)
        /*0020*/ 	.word	0x00000000
.L_5:


//--------------------- .nv.compat                --------------------------
	.section	.nv.compat,"",@"SHT_CUDA_COMPAT_INFO"
	.align	4
        /*0000*/ 	.byte	0x02, 0x09, 0x00, 0x00, 0x02, 0x02, 0x01, 0x00, 0x02, 0x05, 0x05, 0x00, 0x03, 0x07, 0x01, 0x01
        /*0010*/ 	.byte	0x02, 0x03, 0x00, 0x00, 0x02, 0x06, 0x01, 0x00, 0x04, 0x0b, 0x08, 0x00, 0x09, 0x00, 0x00, 0x00
        /*0020*/ 	.byte	0x00, 0x00, 0x00, 0x00


//--------------------- .nv.info._Z12isinf_kernelPKdPb --------------------------
	.section	.nv.info._Z12isinf_kernelPKdPb,"",@"SHT_CUDA_INFO"
	.sectionflags	@""
	.align	4


	//----- nvinfo : EIATTR_CUDA_API_VERSION
	.align		4
        /*0000*/ 	.byte	0x04, 0x37
        /*0002*/ 	.short	(.L_7 - .L_6)
.L_6:
        /*0004*/ 	.word	0x00000082


	//----- nvinfo : EIATTR_KPARAM_INFO
	.align		4
.L_7:
        /*0008*/ 	.byte	0x04, 0x17
        /*000a*/ 	.short	(.L_9 - .L_8)
.L_8:
        /*000c*/ 	.word	0x00000000
        /*0010*/ 	.short	0x0001
        /*0012*/ 	.short	0x0008
        /*0014*/ 	.byte	0x00, 0xf5, 0x21, 0x00


	//----- nvinfo : EIATTR_KPARAM_INFO
	.align		4
.L_9:
        /*0018*/ 	.byte	0x04, 0x17
        /*001a*/ 	.short	(.L_11 - .L_10)
.L_10:
        /*001c*/ 	.word	0x00000000
        /*0020*/ 	.short	0x0000
        /*0022*/ 	.short	0x0000
        /*0024*/ 	.byte	0x00, 0xf5, 0x21, 0x00


	//----- nvinfo : EIATTR_SPARSE_MMA_MASK
	.align		4
.L_11:
        /*0028*/ 	.byte	0x03, 0x50
        /*002a*/ 	.short	0x0000


	//----- nvinfo : EIATTR_MAXREG_COUNT
	.align		4
        /*002c*/ 	.byte	0x03, 0x1b
        /*002e*/ 	.short	0x00ff


	//----- nvinfo : EIATTR_MERCURY_ISA_VERSION
	.align		4
        /*0030*/ 	.byte	0x03, 0x5f
        /*0032*/ 	.short	0x0101


	//----- nvinfo : EIATTR_VRC_CTA_INIT_COUNT
	.align		4
        /*0034*/ 	.byte	0x02, 0x4a
	.zero		1
	.zero		1


	//----- nvinfo : EIATTR_EXIT_INSTR_OFFSETS
	.align		4
        /*0038*/ 	.byte	0x04, 0x1c
        /*003a*/ 	.short	(.L_13 - .L_12)


	//   ....[0]....
.L_12:
        /*003c*/ 	.word	0x000000c0


	//----- nvinfo : EIATTR_CBANK_PARAM_SIZE
	.align		4
.L_13:
        /*0040*/ 	.byte	0x03, 0x19
        /*0042*/ 	.short	0x0010


	//----- nvinfo : EIATTR_PARAM_CBANK
	.align		4
        /*0044*/ 	.byte	0x04, 0x0a
        /*0046*/ 	.short	(.L_15 - .L_14)
	.align		4
.L_14:
        /*0048*/ 	.word	index@(.nv.constant0._Z12isinf_kernelPKdPb)
        /*004c*/ 	.short	0x0380
        /*004e*/ 	.short	0x0010


	//----- nvinfo : EIATTR_SW_WAR
	.align		4
.L_15:
        /*0050*/ 	.byte	0x04, 0x36
        /*0052*/ 	.short	(.L_17 - .L_16)
.L_16:
        /*0054*/ 	.word	0x00000008
.L_17:


//--------------------- .nv.callgraph             --------------------------
	.section	.nv.callgraph,"",@"SHT_CUDA_CALLGRAPH"
	.align	4
	.sectionentsize	8
	.align		4
        /*0000*/ 	.word	0x00000000
	.align		4
        /*0004*/ 	.word	0xffffffff
	.align		4
        /*0008*/ 	.word	0x00000000
	.align		4
        /*000c*/ 	.word	0xfffffffe
	.align		4
        /*0010*/ 	.word	0x00000000
	.align		4
        /*0014*/ 	.word	0xfffffffd
	.align		4
        /*0018*/ 	.word	0x00000000
	.align		4
        /*001c*/ 	.word	0xfffffffc


//--------------------- .text._Z12isinf_kernelPKdPb --------------------------
	.section	.text._Z12isinf_kernelPKdPb,"ax",@progbits
	.align	128
        .global         _Z12isinf_kernelPKdPb
        .type           _Z12isinf_kernelPKdPb,@function
        .size           _Z12isinf_kernelPKdPb,(.L_x_1 - _Z12isinf_kernelPKdPb)
        .other          _Z12isinf_kernelPKdPb,@"STO_CUDA_ENTRY STV_DEFAULT"
_Z12isinf_kernelPKdPb:
.text._Z12isinf_kernelPKdPb:
[----:B------:R-:W-:Y:S01]  /*0000*/  LDC R1, c[0x0][0x37c] ;  /* 0x0000df00ff017b82 */ /* 0x000fe20000000800 */
[----:B------:R-:W0:Y:S07]  /*0010*/  S2R R5, SR_TID.X ;  /* 0x0000000000057919 */ /* 0x000e2e0000002100 */
[----:B------:R-:W0:Y:S01]  /*0020*/  LDC.64 R2, c[0x0][0x380] ;  /* 0x0000e000ff027b82 */ /* 0x000e220000000a00 */
[----:B------:R-:W1:Y:S01]  /*0030*/  LDCU.64 UR4, c[0x0][0x358] ;  /* 0x00006b00ff0477ac */ /* 0x000e620008000a00 */
[----:B------:R-:W2:Y:S01]  /*0040*/  LDCU.64 UR6, c[0x0][0x388] ;  /* 0x00007100ff0677ac */ /* 0x000ea20008000a00 */
[----:B0-----:R-:W-:-:S06]  /*0050*/  IMAD.WIDE.U32 R2, R5, 0x8, R2 ;  /* 0x0000000805027825 */ /* 0x001fcc00078e0002 */
[----:B-1----:R-:W3:Y:S01]  /*0060*/  LDG.E.64 R2, desc[UR4][R2.64] ;  /* 0x0000000402027981 */ /* 0x002ee2000c1e1b00 */
[----:B--2---:R-:W-:-:S04]  /*0070*/  IADD3 R4, P1, PT, R5, UR6, RZ ;  /* 0x0000000605047c10 */ /* 0x004fc8000ff3e0ff */
[----:B------:R-:W-:Y:S01]  /*0080*/  IADD3.X R5, PT, PT, RZ, UR7, RZ, P1, !PT ;  /* 0x00000007ff057c10 */ /* 0x000fe20008ffe4ff */
[----:B---3--:R-:W-:-:S06]  /*0090*/  DSETP.NEU.AND P0, PT, R2, +INF , PT ;  /* 0x7ff000000200742a */ /* 0x008fcc0003f0d000 */
[----:B------:R-:W-:-:S05]  /*00a0*/  SEL R7, RZ, 0x1, P0 ;  /* 0x00000001ff077807 */ /* 0x000fca0000000000 */
[----:B------:R-:W-:Y:S01]  /*00b0*/  STG.E.U8 desc[UR4][R4.64], R7 ;  /* 0x0000000704007986 */ /* 0x000fe2000c101104 */
[----:B------:R-:W-:Y:S05]  /*00c0*/  EXIT ;  /* 0x000000000000794d */ /* 0x000fea0003800000 */
.L_x_0:
[----:B------:R-:W-:-:S00]  /*00d0*/  BRA `(.L_x_0) ;  /* 0xfffffffc00fc7947 */ /* 0x000fc0000383ffff */
[----:B------:R-:W-:-:S00]  /*00e0*/  NOP ;  /* 0x0000000000007918 */ /* 0x000fc00000000000 */
        /* <DEDUP_REMOVED lines=9> */
.L_x_1:


//--------------------- .nv.shared.reserved.0     --------------------------
	.section	.nv.shared.reserved.0,"aw",@nobits
	.weak		__nv_reservedSMEM_offset_0_alias
	.size		__nv_reservedSMEM_offset_0_alias, 0, 64
	.other		__nv_reservedSMEM_offset_0_alias,@"STO_CUDA_RESERVED_SHARED STV_DEFAULT"
__nv_reservedSMEM_offset_0_alias:
	.zero		0
	.zero		64


//--------------------- .nv.constant0._Z12isinf_kernelPKdPb --------------------------
	.section	.nv.constant0._Z12isinf_kernelPKdPb,"a",@progbits
	.sectionflags	@""
	.align	4
.nv.constant0._Z12isinf_kernelPKdPb:
	.zero		912


//--------------------- SYMBOLS --------------------------

	.type		.nv.reservedSmem.offset0,@object
	.size		.nv.reservedSmem.offset0,0x4
